	.headerflags	@"EF_CUDA_TEXMODE_UNIFIED EF_CUDA_64BIT_ADDRESS EF_CUDA_ACCELERATORS EF_CUDA_SM90 EF_CUDA_VIRTUAL_SM(EF_CUDA_SM90)"
	.elftype	@"ET_EXEC"


//--------------------- .nv.info                  --------------------------
	.section	.nv.info,"",@"SHT_CUDA_INFO"
	.align	4


	//----- nvinfo : EIATTR_REGCOUNT
	.align		4
        /*0000*/ 	.byte	0x04, 0x2f
        /*0002*/ 	.short	(.L_1 - .L_0)
	.align		4
.L_0:
        /*0004*/ 	.word	index@(triton_poi_fused_mul_0)
        /*0008*/ 	.word	0x0000000c


	//----- nvinfo : EIATTR_MIN_STACK_SIZE
	.align		4
.L_1:
        /*000c*/ 	.byte	0x04, 0x12
        /*000e*/ 	.short	(.L_3 - .L_2)
	.align		4
.L_2:
        /*0010*/ 	.word	index@(triton_poi_fused_mul_0)
        /*0014*/ 	.word	0x00000000


	//----- nvinfo : EIATTR_FRAME_SIZE
	.align		4
.L_3:
        /*0018*/ 	.byte	0x04, 0x11
        /*001a*/ 	.short	(.L_5 - .L_4)
	.align		4
.L_4:
        /*001c*/ 	.word	index@(triton_poi_fused_mul_0)
        /*0020*/ 	.word	0x00000000


	//----- nvinfo : EIATTR_MIN_STACK_SIZE
	.align		4
.L_5:
        /*0024*/ 	.byte	0x04, 0x12
        /*0026*/ 	.short	(.L_7 - .L_6)
	.align		4
.L_6:
        /*0028*/ 	.word	index@(triton_poi_fused_mul_0)
        /*002c*/ 	.word	0x00000000
.L_7:


//--------------------- .nv.info.triton_poi_fused_mul_0 --------------------------
	.section	.nv.info.triton_poi_fused_mul_0,"",@"SHT_CUDA_INFO"
	.sectionflags	@""
	.align	4


	//----- nvinfo : EIATTR_CUDA_API_VERSION
	.align		4
        /*0000*/ 	.byte	0x04, 0x37
        /*0002*/ 	.short	(.L_9 - .L_8)
.L_8:
        /*0004*/ 	.word	0x0000007c


	//----- nvinfo : EIATTR_KPARAM_INFO
	.align		4
.L_9:
        /*0008*/ 	.byte	0x04, 0x17
        /*000a*/ 	.short	(.L_11 - .L_10)
.L_10:
        /*000c*/ 	.word	0x00000000
        /*0010*/ 	.short	0x0002
        /*0012*/ 	.short	0x0010
        /*0014*/ 	.byte	0x00, 0xf0, 0x11, 0x00


	//----- nvinfo : EIATTR_KPARAM_INFO
	.align		4
.L_11:
        /*0018*/ 	.byte	0x04, 0x17
        /*001a*/ 	.short	(.L_13 - .L_12)
.L_12:
        /*001c*/ 	.word	0x00000000
        /*0020*/ 	.short	0x0001
        /*0022*/ 	.short	0x0008
        /*0024*/ 	.byte	0x00, 0xf4, 0x21, 0x00


	//----- nvinfo : EIATTR_KPARAM_INFO
	.align		4
.L_13:
        /*0028*/ 	.byte	0x04, 0x17
        /*002a*/ 	.short	(.L_15 - .L_14)
.L_14:
        /*002c*/ 	.word	0x00000000
        /*0030*/ 	.short	0x0000
        /*0032*/ 	.short	0x0000
        /*0034*/ 	.byte	0x00, 0xf4, 0x21, 0x00


	//----- nvinfo : EIATTR_SPARSE_MMA_MASK
	.align		4
.L_15:
        /*0038*/ 	.byte	0x03, 0x50
        /*003a*/ 	.short	0x0000


	//----- nvinfo : EIATTR_MAXREG_COUNT
	.align		4
        /*003c*/ 	.byte	0x03, 0x1b
        /*003e*/ 	.short	0x00ff


	//----- nvinfo : EIATTR_EXIT_INSTR_OFFSETS
	.align		4
        /*0040*/ 	.byte	0x04, 0x1c
        /*0042*/ 	.short	(.L_17 - .L_16)


	//   ....[0]....
.L_16:
        /*0044*/ 	.word	0x00000170


	//   ....[1]....
        /*0048*/ 	.word	0x000001b0


	//----- nvinfo : EIATTR_REQNTID
	.align		4
.L_17:
        /*004c*/ 	.byte	0x04, 0x10
        /*004e*/ 	.short	(.L_19 - .L_18)
.L_18:
        /*0050*/ 	.word	0x00000080
        /*0054*/ 	.word	0x00000001
        /*0058*/ 	.word	0x00000001


	//----- nvinfo : EIATTR_CBANK_PARAM_SIZE
	.align		4
.L_19:
        /*005c*/ 	.byte	0x03, 0x19
        /*005e*/ 	.short	0x0014


	//----- nvinfo : EIATTR_PARAM_CBANK
	.align		4
        /*0060*/ 	.byte	0x04, 0x0a
        /*0062*/ 	.short	(.L_21 - .L_20)
	.align		4
.L_20:
        /*0064*/ 	.word	index@(.nv.constant0.triton_poi_fused_mul_0)
        /*0068*/ 	.short	0x0210
        /*006a*/ 	.short	0x0014


	//----- nvinfo : EIATTR_SW_WAR
	.align		4
.L_21:
        /*006c*/ 	.byte	0x04, 0x36
        /*006e*/ 	.short	(.L_23 - .L_22)
.L_22:
        /*0070*/ 	.word	0x00000008
.L_23:


//--------------------- .nv.callgraph             --------------------------
	.section	.nv.callgraph,"",@"SHT_CUDA_CALLGRAPH"
	.align	4
	.sectionentsize	8
	.align		4
        /*0000*/ 	.word	0x00000000
	.align		4
        /*0004*/ 	.word	0xffffffff
	.align		4
        /*0008*/ 	.word	0x00000000
	.align		4
        /*000c*/ 	.word	0xfffffffe
	.align		4
        /*0010*/ 	.word	0x00000000
	.align		4
        /*0014*/ 	.word	0xfffffffd
	.align		4
        /*0018*/ 	.word	0x00000000
	.align		4
        /*001c*/ 	.word	0xfffffffc


//--------------------- .text.triton_poi_fused_mul_0 --------------------------
	.section	.text.triton_poi_fused_mul_0,"ax",@progbits
	.align	128
        .global         triton_poi_fused_mul_0
        .type           triton_poi_fused_mul_0,@function
        .size           triton_poi_fused_mul_0,(.L_x_1 - triton_poi_fused_mul_0)
        .other          triton_poi_fused_mul_0,@"STO_CUDA_ENTRY STV_DEFAULT"
triton_poi_fused_mul_0:
.text.triton_poi_fused_mul_0:
[----:B------:R-:W0:Y:S02]  /*0000*/  LDC R1, c[0x0][0x28] ;  /* 0x00000a00ff017b82 */ /* 0x000e240000000800 */
[----:B------:R-:W1:Y:S01]  /*0010*/  S2R R0, SR_TID.X ;  /* 0x0000000000007919 */ /* 0x000e620000002100 */
[----:B------:R-:W2:Y:S01]  /*0020*/  LDC.64 R2, c[0x0][0x210] ;  /* 0x00008400ff027b82 */ /* 0x000ea20000000a00 */
[----:B------:R-:W-:Y:S01]  /*0030*/  ULDC.64 UR4, c[0x0][0x208] ;  /* 0x0000820000047ab9 */ /* 0x000fe20000000a00 */
[----:B------:R-:W3:Y:S06]  /*0040*/  S2R R7, SR_CTAID.X ;  /* 0x0000000000077919 */ /* 0x000eec0000002500 */
[----:B------:R-:W4:Y:S01]  /*0050*/  LDC.64 R4, c[0x0][0x218] ;  /* 0x00008600ff047b82 */ /* 0x000f220000000a00 */
[----:B-1----:R-:W-:Y:S01]  /*0060*/  IMAD.SHL.U32 R0, R0, 0x2, RZ ;  /* 0x0000000200007824 */ /* 0x002fe200078e00ff */
[----:B---3--:R-:W-:-:S04]  /*0070*/  SHF.R.S32.HI R6, RZ, 0x17, R7 ;  /* 0x00000017ff067819 */ /* 0x008fc80000011407 */
[----:B------:R-:W-:-:S04]  /*0080*/  LOP3.LUT R0, R0, 0xfe, RZ, 0xc0, !PT ;  /* 0x000000fe00007812 */ /* 0x000fc800078ec0ff */
[----:B------:R-:W-:Y:S02]  /*0090*/  LEA R7, R7, R0, 0x8 ;  /* 0x0000000007077211 */ /* 0x000fe400078e40ff */
[----:B------:R-:W-:Y:S02]  /*00a0*/  SGXT R0, R6, 0x1 ;  /* 0x000000010600781a */ /* 0x000fe40000000200 */
[C---:B------:R-:W-:Y:S01]  /*00b0*/  ISETP.GE.AND P0, PT, R7.reuse, 0x100, PT ;  /* 0x000001000700780c */ /* 0x040fe20003f06270 */
[----:B--2---:R-:W-:Y:S01]  /*00c0*/  IMAD.WIDE R2, R7, 0x4, R2 ;  /* 0x0000000407027825 */ /* 0x004fe200078e0202 */
[----:B------:R-:W-:-:S04]  /*00d0*/  LEA.HI R0, R0, R7, RZ, 0x2 ;  /* 0x0000000700007211 */ /* 0x000fc800078f10ff */
[----:B------:R-:W-:-:S05]  /*00e0*/  LOP3.LUT R0, R0, 0xfffffffc, RZ, 0xc0, !PT ;  /* 0xfffffffc00007812 */ /* 0x000fca00078ec0ff */
[----:B------:R-:W-:Y:S01]  /*00f0*/  IMAD.IADD R9, R7, 0x1, -R0 ;  /* 0x0000000107097824 */ /* 0x000fe200078e0a00 */
[----:B------:R-:W-:-:S03]  /*0100*/  CS2R R6, SRZ ;  /* 0x0000000000067805 */ /* 0x000fc6000001ff00 */
[----:B----4-:R-:W-:Y:S01]  /*0110*/  IMAD.WIDE R4, R9, 0x4, R4 ;  /* 0x0000000409047825 */ /* 0x010fe200078e0204 */
[----:B------:R-:W-:Y:S02]  /*0120*/  CS2R R8, SRZ ;  /* 0x0000000000087805 */ /* 0x000fe4000001ff00 */
[----:B------:R-:W2:Y:S04]  /*0130*/  @!P0 LDG.E.64 R6, desc[UR4][R2.64] ;  /* 0x0000000402068981 */ /* 0x000ea8000c1e1b00 */
[----:B------:R-:W2:Y:S02]  /*0140*/  @!P0 LDG.E.EL.64 R8, desc[UR4][R4.64] ;  /* 0x0000000404088981 */ /* 0x000ea4000c2e1b00 */
[----:B--2---:R-:W-:Y:S01]  /*0150*/  FADD R6, R8, R6 ;  /* 0x0000000608067221 */ /* 0x004fe20000000000 */
[----:B------:R-:W-:Y:S01]  /*0160*/  FADD R7, R9, R7 ;  /* 0x0000000709077221 */ /* 0x000fe20000000000 */
[----:B------:R-:W-:Y:S06]  /*0170*/  @P0 EXIT ;  /* 0x000000000000094d */ /* 0x000fec0003800000 */
[----:B------:R-:W-:Y:S01]  /*0180*/  FMUL R6, R6, 0.70710676908493041992 ;  /* 0x3f3504f306067820 */ /* 0x000fe20000400000 */
[----:B------:R-:W-:-:S05]  /*0190*/  FMUL R7, R7, 0.70710676908493041992 ;  /* 0x3f3504f307077820 */ /* 0x000fca0000400000 */
[----:B------:R-:W-:Y:S01]  /*01a0*/  STG.E.64 desc[UR4][R2.64], R6 ;  /* 0x0000000602007986 */ /* 0x000fe2000c101b04 */
[----:B------:R-:W-:Y:S05]  /*01b0*/  EXIT ;  /* 0x000000000000794d */ /* 0x000fea0003800000 */
.L_x_0:
[----:B------:R-:W-:-:S00]  /*01c0*/  BRA `(.L_x_0) ;  /* 0xfffffffc00fc7947 */ /* 0x000fc0000383ffff */
[----:B------:R-:W-:-:S00]  /*01d0*/  NOP ;  /* 0x0000000000007918 */ /* 0x000fc00000000000 */
        /* <DEDUP_REMOVED lines=10> */
.L_x_1:


//--------------------- .nv.constant0.triton_poi_fused_mul_0 --------------------------
	.section	.nv.constant0.triton_poi_fused_mul_0,"a",@progbits
	.sectionflags	@""
	.align	4
.nv.constant0.triton_poi_fused_mul_0:
	.zero		548
